//
// Generated by NVIDIA NVVM Compiler
//
// Compiler Build ID: CL-36424714
// Cuda compilation tools, release 13.0, V13.0.88
// Based on NVVM 20.0.0
//

.version 9.0
.target sm_100
.address_size 64

	// .globl	_Z11hello_worldv
.extern .func  (.param .b32 func_retval0) vprintf
(
	.param .b64 vprintf_param_0,
	.param .b64 vprintf_param_1
)
;
.global .align 1 .b8 $str[22] = {72, 101, 108, 108, 111, 32, 119, 111, 114, 108, 100, 32, 102, 114, 111, 109, 32, 71, 80, 85, 10};

.visible .entry _Z11hello_worldv()
{
	.reg .b32 	%r<3>;
	.reg .b64 	%rd<3>;

	mov.u64 	%rd1, $str;
	cvta.global.u64 	%rd2, %rd1;
	{ // callseq 0, 0
	.param .b64 param0;
	st.param.b64 	[param0], %rd2;
	.param .b64 param1;
	st.param.b64 	[param1], 0;
	.param .b32 retval0;
	call.uni (retval0), 
	vprintf, 
	(
	param0, 
	param1
	);
	ld.param.b32 	%r1, [retval0];
	} // callseq 0
	ret;

}


// ===== COMPILED SASS (sm_100) =====

	.target	sm_100

	.elftype	@"ET_EXEC"


//--------------------- .note.nv.tkinfo           --------------------------
	.section	.note.nv.tkinfo,"",@"SHT_NOTE"
	.sectionflags	@"SHF_NOTE_NV_TKINFO"
	.tkinfo
        /*0018*/ 	.word	0x00000002
        /*0030*/ 	.string	""
        /*0030*/ 	.string	"ptxas"
        /*0030*/ 	.string	"Cuda compilation tools, release 13.0, V13.0.88"
        /*0030*/ 	.string	"Build cuda_13.0.r13.0/compiler.36424714_0"
        /*0030*/ 	.string	"-arch sm_100 -m 64 "



//--------------------- .note.nv.cuinfo           --------------------------
	.section	.note.nv.cuinfo,"",@"SHT_NOTE"
	.sectionflags	@"SHF_NOTE_NV_CUINFO"
        /*0018*/ 	.short	0x0002
        /*001a*/ 	.short	0x0064
        /*001c*/ 	.short	0x0082
	.zero		2


//--------------------- .nv.info                  --------------------------
	.section	.nv.info,"",@"SHT_CUDA_INFO"
	.align	4


	//----- nvinfo : EIATTR_REGCOUNT
	.align		4
        /*0000*/ 	.byte	0x04, 0x2f
        /*0002*/ 	.short	(.L_2 - .L_1)
	.align		4
.L_1:
        /*0004*/ 	.word	index@(_Z11hello_worldv)
        /*0008*/ 	.word	0x00000018


	//----- nvinfo : EIATTR_FRAME_SIZE
	.align		4
.L_2:
        /*000c*/ 	.byte	0x04, 0x11
        /*000e*/ 	.short	(.L_4 - .L_3)
	.align		4
.L_3:
        /*0010*/ 	.word	index@(_Z11hello_worldv)
        /*0014*/ 	.word	0x00000000


	//----- nvinfo : EIATTR_MIN_STACK_SIZE
	.align		4
.L_4:
        /*0018*/ 	.byte	0x04, 0x12
        /*001a*/ 	.short	(.L_6 - .L_5)
	.align		4
.L_5:
        /*001c*/ 	.word	index@(_Z11hello_worldv)
        /*0020*/ 	.word	0x00000000
.L_6:


//--------------------- .nv.compat                --------------------------
	.section	.nv.compat,"",@"SHT_CUDA_COMPAT_INFO"
	.align	4
        /*0000*/ 	.byte	0x02, 0x09, 0x00, 0x00, 0x02, 0x02, 0x01, 0x00, 0x02, 0x05, 0x05, 0x00, 0x03, 0x07, 0x01, 0x01
        /*0010*/ 	.byte	0x02, 0x03, 0x00, 0x00, 0x02, 0x06, 0x01, 0x00, 0x04, 0x0b, 0x08, 0x00, 0x09, 0x00, 0x00, 0x00
        /*0020*/ 	.byte	0x00, 0x00, 0x00, 0x00


//--------------------- .nv.info._Z11hello_worldv --------------------------
	.section	.nv.info._Z11hello_worldv,"",@"SHT_CUDA_INFO"
	.sectionflags	@""
	.align	4


	//----- nvinfo : EIATTR_CUDA_API_VERSION
	.align		4
        /*0000*/ 	.byte	0x04, 0x37
        /*0002*/ 	.short	(.L_8 - .L_7)
.L_7:
        /*0004*/ 	.word	0x00000082


	//----- nvinfo : EIATTR_SPARSE_MMA_MASK
	.align		4
.L_8:
        /*0008*/ 	.byte	0x03, 0x50
        /*000a*/ 	.short	0x0000


	//----- nvinfo : EIATTR_MAXREG_COUNT
	.align		4
        /*000c*/ 	.byte	0x03, 0x1b
        /*000e*/ 	.short	0x00ff


	//----- nvinfo : EIATTR_EXTERNS
	.align		4
        /*0010*/ 	.byte	0x04, 0x0f
        /*0012*/ 	.short	(.L_10 - .L_9)


	//   ....[0]....
	.align		4
.L_9:
        /*0014*/ 	.word	index@(vprintf)


	//----- nvinfo : EIATTR_MERCURY_ISA_VERSION
	.align		4
.L_10:
        /*0018*/ 	.byte	0x03, 0x5f
        /*001a*/ 	.short	0x0101


	//----- nvinfo : EIATTR_VRC_CTA_INIT_COUNT
	.align		4
        /*001c*/ 	.byte	0x02, 0x4a
	.zero		1
	.zero		1


	//----- nvinfo : EIATTR_SYSCALL_OFFSETS
	.align		4
        /*0020*/ 	.byte	0x04, 0x46
        /*0022*/ 	.short	(.L_12 - .L_11)


	//   ....[0]....
.L_11:
        /*0024*/ 	.word	0x00000080


	//----- nvinfo : EIATTR_EXIT_INSTR_OFFSETS
	.align		4
.L_12:
        /*0028*/ 	.byte	0x04, 0x1c
        /*002a*/ 	.short	(.L_14 - .L_13)


	//   ....[0]....
.L_13:
        /*002c*/ 	.word	0x00000090


	//----- nvinfo : EIATTR_SW_WAR
	.align		4
.L_14:
        /*0030*/ 	.byte	0x04, 0x36
        /*0032*/ 	.short	(.L_16 - .L_15)
.L_15:
        /*0034*/ 	.word	0x00000008
.L_16:


//--------------------- .nv.callgraph             --------------------------
	.section	.nv.callgraph,"",@"SHT_CUDA_CALLGRAPH"
	.align	4
	.sectionentsize	8
	.align		4
        /*0000*/ 	.word	0x00000000
	.align		4
        /*0004*/ 	.word	0xffffffff
	.align		4
        /*0008*/ 	.word	index@(_Z11hello_worldv)
	.align		4
        /*000c*/ 	.word	index@(vprintf)
	.align		4
        /*0010*/ 	.word	0x00000000
	.align		4
        /*0014*/ 	.word	0xfffffffe
	.align		4
        /*0018*/ 	.word	0x00000000
	.align		4
        /*001c*/ 	.word	0xfffffffd
	.align		4
        /*0020*/ 	.word	0x00000000
	.align		4
        /*0024*/ 	.word	0xfffffffc


//--------------------- .nv.constant4             --------------------------
	.section	.nv.constant4,"a",@progbits
	.align	8
	.align		8
.nv.constant4:
        /*0000*/ 	.dword	vprintf
	.align		8
        /*0008*/ 	.dword	$str


//--------------------- .text._Z11hello_worldv    --------------------------
	.section	.text._Z11hello_worldv,"ax",@progbits
	.align	128
        .global         _Z11hello_worldv
        .type           _Z11hello_worldv,@function
        .size           _Z11hello_worldv,(.L_x_2 - _Z11hello_worldv)
        .other          _Z11hello_worldv,@"STO_CUDA_ENTRY STV_DEFAULT"
_Z11hello_worldv:
.text._Z11hello_worldv:
[----:B------:R-:W0:Y:S01]  /*0000*/  LDC R1, c[0x0][0x37c] ;  /* 0x0000df00ff017b82 */ /* 0x000e220000000800 */
[----:B------:R-:W-:Y:S01]  /*0010*/  MOV R0, 0x0 ;  /* 0x0000000000007802 */ /* 0x000fe20000000f00 */
[----:B------:R-:W1:Y:S01]  /*0020*/  LDCU.64 UR4, c[0x4][0x8] ;  /* 0x01000100ff0477ac */ /* 0x000e620008000a00 */
[----:B------:R-:W-:-:S05]  /*0030*/  CS2R R6, SRZ ;  /* 0x0000000000067805 */ /* 0x000fca000001ff00 */
[----:B------:R2:W3:Y:S01]  /*0040*/  LDC.64 R2, c[0x4][R0] ;  /* 0x0100000000027b82 */ /* 0x0004e20000000a00 */
[----:B-1----:R-:W-:Y:S02]  /*0050*/  IMAD.U32 R4, RZ, RZ, UR4 ;  /* 0x00000004ff047e24 */ /* 0x002fe4000f8e00ff */
[----:B--2---:R-:W-:-:S07]  /*0060*/  IMAD.U32 R5, RZ, RZ, UR5 ;  /* 0x00000005ff057e24 */ /* 0x004fce000f8e00ff */
[----:B------:R-:W-:-:S07]  /*0070*/  LEPC R20, `(.L_x_0) ;  /* 0x000000001014794e */ /* 0x000fce0000000000 */
[----:B0--3--:R-:W-:Y:S05]  /*0080*/  CALL.ABS.NOINC R2 ;  /* 0x0000000002007343 */ /* 0x009fea0003c00000 */
.L_x_0:
[----:B------:R-:W-:Y:S05]  /*0090*/  EXIT ;  /* 0x000000000000794d */ /* 0x000fea0003800000 */
.L_x_1:
[----:B------:R-:W-:-:S00]  /*00a0*/  BRA `(.L_x_1) ;  /* 0xfffffffc00fc7947 */ /* 0x000fc0000383ffff */
[----:B------:R-:W-:-:S00]  /*00b0*/  NOP ;  /* 0x0000000000007918 */ /* 0x000fc00000000000 */
        /* <DEDUP_REMOVED lines=12> */
.L_x_2:


//--------------------- .nv.global.init           --------------------------
	.section	.nv.global.init,"aw",@progbits
.nv.global.init:
	.type		$str,@object
	.size		$str,(.L_0 - $str)
$str:
        /*0000*/ 	.byte	0x48, 0x65, 0x6c, 0x6c, 0x6f, 0x20, 0x77, 0x6f, 0x72, 0x6c, 0x64, 0x20, 0x66, 0x72, 0x6f, 0x6d
        /*0010*/ 	.byte	0x20, 0x47, 0x50, 0x55, 0x0a, 0x00
.L_0:


//--------------------- .nv.shared.reserved.0     --------------------------
	.section	.nv.shared.reserved.0,"aw",@nobits
	.weak		__nv_reservedSMEM_offset_0_alias
	.size		__nv_reservedSMEM_offset_0_alias, 0, 64
	.other		__nv_reservedSMEM_offset_0_alias,@"STO_CUDA_RESERVED_SHARED STV_DEFAULT"
__nv_reservedSMEM_offset_0_alias:
	.zero		0
	.zero		64


//--------------------- .nv.constant0._Z11hello_worldv --------------------------
	.section	.nv.constant0._Z11hello_worldv,"a",@progbits
	.sectionflags	@""
	.align	4
.nv.constant0._Z11hello_worldv:
	.zero		896


//--------------------- SYMBOLS --------------------------

	.type		.nv.reservedSmem.offset0,@object
	.size		.nv.reservedSmem.offset0,0x4
	.type		vprintf,@function
